//
// Generated by NVIDIA NVVM Compiler
//
// Compiler Build ID: CL-36424714
// Cuda compilation tools, release 13.0, V13.0.88
// Based on NVVM 20.0.0
//

.version 9.0
.target sm_100
.address_size 64

	// .globl	_Z22jones_plassmann_kernelv
.global .align 1 .b8 _ZN34_INTERNAL_e04c4a13_4_k_cu_c74b4d474cuda3std3__45__cpo5beginE[1];
.global .align 1 .b8 _ZN34_INTERNAL_e04c4a13_4_k_cu_c74b4d474cuda3std3__45__cpo3endE[1];
.global .align 1 .b8 _ZN34_INTERNAL_e04c4a13_4_k_cu_c74b4d474cuda3std3__45__cpo6cbeginE[1];
.global .align 1 .b8 _ZN34_INTERNAL_e04c4a13_4_k_cu_c74b4d474cuda3std3__45__cpo4cendE[1];
.global .align 1 .b8 _ZN34_INTERNAL_e04c4a13_4_k_cu_c74b4d474cuda3std3__45__cpo6rbeginE[1];
.global .align 1 .b8 _ZN34_INTERNAL_e04c4a13_4_k_cu_c74b4d474cuda3std3__45__cpo4rendE[1];
.global .align 1 .b8 _ZN34_INTERNAL_e04c4a13_4_k_cu_c74b4d474cuda3std3__45__cpo7crbeginE[1];
.global .align 1 .b8 _ZN34_INTERNAL_e04c4a13_4_k_cu_c74b4d474cuda3std3__45__cpo5crendE[1];
.global .align 1 .b8 _ZN34_INTERNAL_e04c4a13_4_k_cu_c74b4d474cuda3std3__436_GLOBAL__N__e04c4a13_4_k_cu_c74b4d476ignoreE[1];
.global .align 1 .b8 _ZN34_INTERNAL_e04c4a13_4_k_cu_c74b4d474cuda3std3__419piecewise_constructE[1];
.global .align 1 .b8 _ZN34_INTERNAL_e04c4a13_4_k_cu_c74b4d474cuda3std3__48in_placeE[1];
.global .align 1 .b8 _ZN34_INTERNAL_e04c4a13_4_k_cu_c74b4d474cuda3std3__420unreachable_sentinelE[1];
.global .align 1 .b8 _ZN34_INTERNAL_e04c4a13_4_k_cu_c74b4d474cuda3std3__47nulloptE[1];
.global .align 1 .b8 _ZN34_INTERNAL_e04c4a13_4_k_cu_c74b4d474cuda3std3__48unexpectE[1];
.global .align 1 .b8 _ZN34_INTERNAL_e04c4a13_4_k_cu_c74b4d474cuda3std6ranges3__45__cpo4swapE[1];
.global .align 1 .b8 _ZN34_INTERNAL_e04c4a13_4_k_cu_c74b4d474cuda3std6ranges3__45__cpo9iter_moveE[1];
.global .align 1 .b8 _ZN34_INTERNAL_e04c4a13_4_k_cu_c74b4d474cuda3std6ranges3__45__cpo5beginE[1];
.global .align 1 .b8 _ZN34_INTERNAL_e04c4a13_4_k_cu_c74b4d474cuda3std6ranges3__45__cpo3endE[1];
.global .align 1 .b8 _ZN34_INTERNAL_e04c4a13_4_k_cu_c74b4d474cuda3std6ranges3__45__cpo6cbeginE[1];
.global .align 1 .b8 _ZN34_INTERNAL_e04c4a13_4_k_cu_c74b4d474cuda3std6ranges3__45__cpo4cendE[1];
.global .align 1 .b8 _ZN34_INTERNAL_e04c4a13_4_k_cu_c74b4d474cuda3std6ranges3__45__cpo7advanceE[1];
.global .align 1 .b8 _ZN34_INTERNAL_e04c4a13_4_k_cu_c74b4d474cuda3std6ranges3__45__cpo9iter_swapE[1];
.global .align 1 .b8 _ZN34_INTERNAL_e04c4a13_4_k_cu_c74b4d474cuda3std6ranges3__45__cpo4nextE[1];
.global .align 1 .b8 _ZN34_INTERNAL_e04c4a13_4_k_cu_c74b4d474cuda3std6ranges3__45__cpo4prevE[1];
.global .align 1 .b8 _ZN34_INTERNAL_e04c4a13_4_k_cu_c74b4d474cuda3std6ranges3__45__cpo4dataE[1];
.global .align 1 .b8 _ZN34_INTERNAL_e04c4a13_4_k_cu_c74b4d474cuda3std6ranges3__45__cpo5cdataE[1];
.global .align 1 .b8 _ZN34_INTERNAL_e04c4a13_4_k_cu_c74b4d474cuda3std6ranges3__45__cpo4sizeE[1];
.global .align 1 .b8 _ZN34_INTERNAL_e04c4a13_4_k_cu_c74b4d474cuda3std6ranges3__45__cpo5ssizeE[1];
.global .align 1 .b8 _ZN34_INTERNAL_e04c4a13_4_k_cu_c74b4d474cuda3std6ranges3__45__cpo8distanceE[1];
.global .align 1 .b8 _ZN34_INTERNAL_e04c4a13_4_k_cu_c74b4d476thrust24THRUST_300001_SM_1000_NS8cuda_cub3parE[1];
.global .align 1 .b8 _ZN34_INTERNAL_e04c4a13_4_k_cu_c74b4d476thrust24THRUST_300001_SM_1000_NS8cuda_cub10par_nosyncE[1];
.global .align 1 .b8 _ZN34_INTERNAL_e04c4a13_4_k_cu_c74b4d476thrust24THRUST_300001_SM_1000_NS6system6detail10sequential3seqE[1];
.global .align 1 .b8 _ZN34_INTERNAL_e04c4a13_4_k_cu_c74b4d476thrust24THRUST_300001_SM_1000_NS12placeholders2_1E[1];
.global .align 1 .b8 _ZN34_INTERNAL_e04c4a13_4_k_cu_c74b4d476thrust24THRUST_300001_SM_1000_NS12placeholders2_2E[1];
.global .align 1 .b8 _ZN34_INTERNAL_e04c4a13_4_k_cu_c74b4d476thrust24THRUST_300001_SM_1000_NS12placeholders2_3E[1];
.global .align 1 .b8 _ZN34_INTERNAL_e04c4a13_4_k_cu_c74b4d476thrust24THRUST_300001_SM_1000_NS12placeholders2_4E[1];
.global .align 1 .b8 _ZN34_INTERNAL_e04c4a13_4_k_cu_c74b4d476thrust24THRUST_300001_SM_1000_NS12placeholders2_5E[1];
.global .align 1 .b8 _ZN34_INTERNAL_e04c4a13_4_k_cu_c74b4d476thrust24THRUST_300001_SM_1000_NS12placeholders2_6E[1];
.global .align 1 .b8 _ZN34_INTERNAL_e04c4a13_4_k_cu_c74b4d476thrust24THRUST_300001_SM_1000_NS12placeholders2_7E[1];
.global .align 1 .b8 _ZN34_INTERNAL_e04c4a13_4_k_cu_c74b4d476thrust24THRUST_300001_SM_1000_NS12placeholders2_8E[1];
.global .align 1 .b8 _ZN34_INTERNAL_e04c4a13_4_k_cu_c74b4d476thrust24THRUST_300001_SM_1000_NS12placeholders2_9E[1];
.global .align 1 .b8 _ZN34_INTERNAL_e04c4a13_4_k_cu_c74b4d476thrust24THRUST_300001_SM_1000_NS12placeholders3_10E[1];
.global .align 1 .b8 _ZN34_INTERNAL_e04c4a13_4_k_cu_c74b4d476thrust24THRUST_300001_SM_1000_NS3seqE[1];

.visible .entry _Z22jones_plassmann_kernelv()
{


	ret;

}
	// .globl	_ZN3cub18CUB_300001_SM_10006detail11EmptyKernelIvEEvv
.visible .entry _ZN3cub18CUB_300001_SM_10006detail11EmptyKernelIvEEvv()
{


	ret;

}


// ===== COMPILED SASS (sm_100) =====

	.target	sm_100

	.elftype	@"ET_EXEC"


//--------------------- .note.nv.tkinfo           --------------------------
	.section	.note.nv.tkinfo,"",@"SHT_NOTE"
	.sectionflags	@"SHF_NOTE_NV_TKINFO"
	.tkinfo
        /*0018*/ 	.word	0x00000002
        /*0030*/ 	.string	""
        /*0030*/ 	.string	"ptxas"
        /*0030*/ 	.string	"Cuda compilation tools, release 13.0, V13.0.88"
        /*0030*/ 	.string	"Build cuda_13.0.r13.0/compiler.36424714_0"
        /*0030*/ 	.string	"-arch sm_100 -m 64 "



//--------------------- .note.nv.cuinfo           --------------------------
	.section	.note.nv.cuinfo,"",@"SHT_NOTE"
	.sectionflags	@"SHF_NOTE_NV_CUINFO"
        /*0018*/ 	.short	0x0002
        /*001a*/ 	.short	0x0064
        /*001c*/ 	.short	0x0082
	.zero		2


//--------------------- .nv.info                  --------------------------
	.section	.nv.info,"",@"SHT_CUDA_INFO"
	.align	4


	//----- nvinfo : EIATTR_REGCOUNT
	.align		4
        /*0000*/ 	.byte	0x04, 0x2f
        /*0002*/ 	.short	(.L_44 - .L_43)
	.align		4
.L_43:
        /*0004*/ 	.word	index@(_Z22jones_plassmann_kernelv)
        /*0008*/ 	.word	0x00000004


	//----- nvinfo : EIATTR_FRAME_SIZE
	.align		4
.L_44:
        /*000c*/ 	.byte	0x04, 0x11
        /*000e*/ 	.short	(.L_46 - .L_45)
	.align		4
.L_45:
        /*0010*/ 	.word	index@(_Z22jones_plassmann_kernelv)
        /*0014*/ 	.word	0x00000000


	//----- nvinfo : EIATTR_REGCOUNT
	.align		4
.L_46:
        /*0018*/ 	.byte	0x04, 0x2f
        /*001a*/ 	.short	(.L_48 - .L_47)
	.align		4
.L_47:
        /*001c*/ 	.word	index@(_ZN3cub18CUB_300001_SM_10006detail11EmptyKernelIvEEvv)
        /*0020*/ 	.word	0x00000004


	//----- nvinfo : EIATTR_FRAME_SIZE
	.align		4
.L_48:
        /*0024*/ 	.byte	0x04, 0x11
        /*0026*/ 	.short	(.L_50 - .L_49)
	.align		4
.L_49:
        /*0028*/ 	.word	index@(_ZN3cub18CUB_300001_SM_10006detail11EmptyKernelIvEEvv)
        /*002c*/ 	.word	0x00000000


	//----- nvinfo : EIATTR_MIN_STACK_SIZE
	.align		4
.L_50:
        /*0030*/ 	.byte	0x04, 0x12
        /*0032*/ 	.short	(.L_52 - .L_51)
	.align		4
.L_51:
        /*0034*/ 	.word	index@(_ZN3cub18CUB_300001_SM_10006detail11EmptyKernelIvEEvv)
        /*0038*/ 	.word	0x00000000


	//----- nvinfo : EIATTR_MIN_STACK_SIZE
	.align		4
.L_52:
        /*003c*/ 	.byte	0x04, 0x12
        /*003e*/ 	.short	(.L_54 - .L_53)
	.align		4
.L_53:
        /*0040*/ 	.word	index@(_Z22jones_plassmann_kernelv)
        /*0044*/ 	.word	0x00000000
.L_54:


//--------------------- .nv.compat                --------------------------
	.section	.nv.compat,"",@"SHT_CUDA_COMPAT_INFO"
	.align	4
        /*0000*/ 	.byte	0x02, 0x09, 0x00, 0x00, 0x02, 0x02, 0x01, 0x00, 0x02, 0x05, 0x05, 0x00, 0x03, 0x07, 0x01, 0x01
        /*0010*/ 	.byte	0x02, 0x03, 0x00, 0x00, 0x02, 0x06, 0x01, 0x00, 0x04, 0x0b, 0x08, 0x00, 0x09, 0x00, 0x00, 0x00
        /*0020*/ 	.byte	0x00, 0x00, 0x00, 0x00


//--------------------- .nv.info._ZN3cub18CUB_300001_SM_10006detail11EmptyKernelIvEEvv --------------------------
	.section	.nv.info._ZN3cub18CUB_300001_SM_10006detail11EmptyKernelIvEEvv,"",@"SHT_CUDA_INFO"
	.sectionflags	@""
	.align	4


	//----- nvinfo : EIATTR_CUDA_API_VERSION
	.align		4
        /*0000*/ 	.byte	0x04, 0x37
        /*0002*/ 	.short	(.L_56 - .L_55)
.L_55:
        /*0004*/ 	.word	0x00000082


	//----- nvinfo : EIATTR_SPARSE_MMA_MASK
	.align		4
.L_56:
        /*0008*/ 	.byte	0x03, 0x50
        /*000a*/ 	.short	0x0000


	//----- nvinfo : EIATTR_MAXREG_COUNT
	.align		4
        /*000c*/ 	.byte	0x03, 0x1b
        /*000e*/ 	.short	0x00ff


	//----- nvinfo : EIATTR_MERCURY_ISA_VERSION
	.align		4
        /*0010*/ 	.byte	0x03, 0x5f
        /*0012*/ 	.short	0x0101


	//----- nvinfo : EIATTR_VRC_CTA_INIT_COUNT
	.align		4
        /*0014*/ 	.byte	0x02, 0x4a
	.zero		1
	.zero		1


	//----- nvinfo : EIATTR_EXIT_INSTR_OFFSETS
	.align		4
        /*0018*/ 	.byte	0x04, 0x1c
        /*001a*/ 	.short	(.L_58 - .L_57)


	//   ....[0]....
.L_57:
        /*001c*/ 	.word	0x00000010


	//----- nvinfo : EIATTR_SW_WAR
	.align		4
.L_58:
        /*0020*/ 	.byte	0x04, 0x36
        /*0022*/ 	.short	(.L_60 - .L_59)
.L_59:
        /*0024*/ 	.word	0x00000008
.L_60:


//--------------------- .nv.info._Z22jones_plassmann_kernelv --------------------------
	.section	.nv.info._Z22jones_plassmann_kernelv,"",@"SHT_CUDA_INFO"
	.sectionflags	@""
	.align	4


	//----- nvinfo : EIATTR_CUDA_API_VERSION
	.align		4
        /*0000*/ 	.byte	0x04, 0x37
        /*0002*/ 	.short	(.L_62 - .L_61)
.L_61:
        /*0004*/ 	.word	0x00000082


	//----- nvinfo : EIATTR_SPARSE_MMA_MASK
	.align		4
.L_62:
        /*0008*/ 	.byte	0x03, 0x50
        /*000a*/ 	.short	0x0000


	//----- nvinfo : EIATTR_MAXREG_COUNT
	.align		4
        /*000c*/ 	.byte	0x03, 0x1b
        /*000e*/ 	.short	0x00ff


	//----- nvinfo : EIATTR_MERCURY_ISA_VERSION
	.align		4
        /*0010*/ 	.byte	0x03, 0x5f
        /*0012*/ 	.short	0x0101


	//----- nvinfo : EIATTR_VRC_CTA_INIT_COUNT
	.align		4
        /*0014*/ 	.byte	0x02, 0x4a
	.zero		1
	.zero		1


	//----- nvinfo : EIATTR_EXIT_INSTR_OFFSETS
	.align		4
        /*0018*/ 	.byte	0x04, 0x1c
        /*001a*/ 	.short	(.L_64 - .L_63)


	//   ....[0]....
.L_63:
        /*001c*/ 	.word	0x00000010


	//----- nvinfo : EIATTR_SW_WAR
	.align		4
.L_64:
        /*0020*/ 	.byte	0x04, 0x36
        /*0022*/ 	.short	(.L_66 - .L_65)
.L_65:
        /*0024*/ 	.word	0x00000008
.L_66:


//--------------------- .nv.callgraph             --------------------------
	.section	.nv.callgraph,"",@"SHT_CUDA_CALLGRAPH"
	.align	4
	.sectionentsize	8
	.align		4
        /*0000*/ 	.word	0x00000000
	.align		4
        /*0004*/ 	.word	0xffffffff
	.align		4
        /*0008*/ 	.word	0x00000000
	.align		4
        /*000c*/ 	.word	0xfffffffe
	.align		4
        /*0010*/ 	.word	0x00000000
	.align		4
        /*0014*/ 	.word	0xfffffffd
	.align		4
        /*0018*/ 	.word	0x00000000
	.align		4
        /*001c*/ 	.word	0xfffffffc


//--------------------- .nv.constant4             --------------------------
	.section	.nv.constant4,"a",@progbits
	.align	8
	.align		8
.nv.constant4:
        /*0000*/ 	.dword	_ZN34_INTERNAL_e04c4a13_4_k_cu_c74b4d474cuda3std3__45__cpo5beginE
	.align		8
        /*0008*/ 	.dword	_ZN34_INTERNAL_e04c4a13_4_k_cu_c74b4d474cuda3std3__45__cpo3endE
	.align		8
        /*0010*/ 	.dword	_ZN34_INTERNAL_e04c4a13_4_k_cu_c74b4d474cuda3std3__45__cpo6cbeginE
	.align		8
        /*0018*/ 	.dword	_ZN34_INTERNAL_e04c4a13_4_k_cu_c74b4d474cuda3std3__45__cpo4cendE
	.align		8
        /*0020*/ 	.dword	_ZN34_INTERNAL_e04c4a13_4_k_cu_c74b4d474cuda3std3__45__cpo6rbeginE
	.align		8
        /*0028*/ 	.dword	_ZN34_INTERNAL_e04c4a13_4_k_cu_c74b4d474cuda3std3__45__cpo4rendE
	.align		8
        /*0030*/ 	.dword	_ZN34_INTERNAL_e04c4a13_4_k_cu_c74b4d474cuda3std3__45__cpo7crbeginE
	.align		8
        /*0038*/ 	.dword	_ZN34_INTERNAL_e04c4a13_4_k_cu_c74b4d474cuda3std3__45__cpo5crendE
	.align		8
        /*0040*/ 	.dword	_ZN34_INTERNAL_e04c4a13_4_k_cu_c74b4d474cuda3std3__436_GLOBAL__N__e04c4a13_4_k_cu_c74b4d476ignoreE
	.align		8
        /*0048*/ 	.dword	_ZN34_INTERNAL_e04c4a13_4_k_cu_c74b4d474cuda3std3__419piecewise_constructE
	.align		8
        /*0050*/ 	.dword	_ZN34_INTERNAL_e04c4a13_4_k_cu_c74b4d474cuda3std3__48in_placeE
	.align		8
        /*0058*/ 	.dword	_ZN34_INTERNAL_e04c4a13_4_k_cu_c74b4d474cuda3std3__420unreachable_sentinelE
	.align		8
        /*0060*/ 	.dword	_ZN34_INTERNAL_e04c4a13_4_k_cu_c74b4d474cuda3std3__47nulloptE
	.align		8
        /*0068*/ 	.dword	_ZN34_INTERNAL_e04c4a13_4_k_cu_c74b4d474cuda3std3__48unexpectE
	.align		8
        /*0070*/ 	.dword	_ZN34_INTERNAL_e04c4a13_4_k_cu_c74b4d474cuda3std6ranges3__45__cpo4swapE
	.align		8
        /*0078*/ 	.dword	_ZN34_INTERNAL_e04c4a13_4_k_cu_c74b4d474cuda3std6ranges3__45__cpo9iter_moveE
	.align		8
        /*0080*/ 	.dword	_ZN34_INTERNAL_e04c4a13_4_k_cu_c74b4d474cuda3std6ranges3__45__cpo5beginE
	.align		8
        /*0088*/ 	.dword	_ZN34_INTERNAL_e04c4a13_4_k_cu_c74b4d474cuda3std6ranges3__45__cpo3endE
	.align		8
        /*0090*/ 	.dword	_ZN34_INTERNAL_e04c4a13_4_k_cu_c74b4d474cuda3std6ranges3__45__cpo6cbeginE
	.align		8
        /*0098*/ 	.dword	_ZN34_INTERNAL_e04c4a13_4_k_cu_c74b4d474cuda3std6ranges3__45__cpo4cendE
	.align		8
        /*00a0*/ 	.dword	_ZN34_INTERNAL_e04c4a13_4_k_cu_c74b4d474cuda3std6ranges3__45__cpo7advanceE
	.align		8
        /*00a8*/ 	.dword	_ZN34_INTERNAL_e04c4a13_4_k_cu_c74b4d474cuda3std6ranges3__45__cpo9iter_swapE
	.align		8
        /*00b0*/ 	.dword	_ZN34_INTERNAL_e04c4a13_4_k_cu_c74b4d474cuda3std6ranges3__45__cpo4nextE
	.align		8
        /*00b8*/ 	.dword	_ZN34_INTERNAL_e04c4a13_4_k_cu_c74b4d474cuda3std6ranges3__45__cpo4prevE
	.align		8
        /*00c0*/ 	.dword	_ZN34_INTERNAL_e04c4a13_4_k_cu_c74b4d474cuda3std6ranges3__45__cpo4dataE
	.align		8
        /*00c8*/ 	.dword	_ZN34_INTERNAL_e04c4a13_4_k_cu_c74b4d474cuda3std6ranges3__45__cpo5cdataE
	.align		8
        /*00d0*/ 	.dword	_ZN34_INTERNAL_e04c4a13_4_k_cu_c74b4d474cuda3std6ranges3__45__cpo4sizeE
	.align		8
        /*00d8*/ 	.dword	_ZN34_INTERNAL_e04c4a13_4_k_cu_c74b4d474cuda3std6ranges3__45__cpo5ssizeE
	.align		8
        /*00e0*/ 	.dword	_ZN34_INTERNAL_e04c4a13_4_k_cu_c74b4d474cuda3std6ranges3__45__cpo8distanceE
	.align		8
        /*00e8*/ 	.dword	_ZN34_INTERNAL_e04c4a13_4_k_cu_c74b4d476thrust24THRUST_300001_SM_1000_NS8cuda_cub3parE
	.align		8
        /*00f0*/ 	.dword	_ZN34_INTERNAL_e04c4a13_4_k_cu_c74b4d476thrust24THRUST_300001_SM_1000_NS8cuda_cub10par_nosyncE
	.align		8
        /*00f8*/ 	.dword	_ZN34_INTERNAL_e04c4a13_4_k_cu_c74b4d476thrust24THRUST_300001_SM_1000_NS6system6detail10sequential3seqE
	.align		8
        /*0100*/ 	.dword	_ZN34_INTERNAL_e04c4a13_4_k_cu_c74b4d476thrust24THRUST_300001_SM_1000_NS12placeholders2_1E
	.align		8
        /*0108*/ 	.dword	_ZN34_INTERNAL_e04c4a13_4_k_cu_c74b4d476thrust24THRUST_300001_SM_1000_NS12placeholders2_2E
	.align		8
        /*0110*/ 	.dword	_ZN34_INTERNAL_e04c4a13_4_k_cu_c74b4d476thrust24THRUST_300001_SM_1000_NS12placeholders2_3E
	.align		8
        /*0118*/ 	.dword	_ZN34_INTERNAL_e04c4a13_4_k_cu_c74b4d476thrust24THRUST_300001_SM_1000_NS12placeholders2_4E
	.align		8
        /*0120*/ 	.dword	_ZN34_INTERNAL_e04c4a13_4_k_cu_c74b4d476thrust24THRUST_300001_SM_1000_NS12placeholders2_5E
	.align		8
        /*0128*/ 	.dword	_ZN34_INTERNAL_e04c4a13_4_k_cu_c74b4d476thrust24THRUST_300001_SM_1000_NS12placeholders2_6E
	.align		8
        /*0130*/ 	.dword	_ZN34_INTERNAL_e04c4a13_4_k_cu_c74b4d476thrust24THRUST_300001_SM_1000_NS12placeholders2_7E
	.align		8
        /*0138*/ 	.dword	_ZN34_INTERNAL_e04c4a13_4_k_cu_c74b4d476thrust24THRUST_300001_SM_1000_NS12placeholders2_8E
	.align		8
        /*0140*/ 	.dword	_ZN34_INTERNAL_e04c4a13_4_k_cu_c74b4d476thrust24THRUST_300001_SM_1000_NS12placeholders2_9E
	.align		8
        /*0148*/ 	.dword	_ZN34_INTERNAL_e04c4a13_4_k_cu_c74b4d476thrust24THRUST_300001_SM_1000_NS12placeholders3_10E
	.align		8
        /*0150*/ 	.dword	_ZN34_INTERNAL_e04c4a13_4_k_cu_c74b4d476thrust24THRUST_300001_SM_1000_NS3seqE


//--------------------- .text._ZN3cub18CUB_300001_SM_10006detail11EmptyKernelIvEEvv --------------------------
	.section	.text._ZN3cub18CUB_300001_SM_10006detail11EmptyKernelIvEEvv,"ax",@progbits
	.align	128
        .global         _ZN3cub18CUB_300001_SM_10006detail11EmptyKernelIvEEvv
        .type           _ZN3cub18CUB_300001_SM_10006detail11EmptyKernelIvEEvv,@function
        .size           _ZN3cub18CUB_300001_SM_10006detail11EmptyKernelIvEEvv,(.L_x_2 - _ZN3cub18CUB_300001_SM_10006detail11EmptyKernelIvEEvv)
        .other          _ZN3cub18CUB_300001_SM_10006detail11EmptyKernelIvEEvv,@"STO_CUDA_ENTRY STV_DEFAULT"
_ZN3cub18CUB_300001_SM_10006detail11EmptyKernelIvEEvv:
.text._ZN3cub18CUB_300001_SM_10006detail11EmptyKernelIvEEvv:
[----:B------:R-:W-:Y:S01]  /*0000*/  LDC R1, c[0x0][0x37c] ;  /* 0x0000df00ff017b82 */ /* 0x000fe20000000800 */
[----:B------:R-:W-:Y:S05]  /*0010*/  EXIT ;  /* 0x000000000000794d */ /* 0x000fea0003800000 */
.L_x_0:
[----:B------:R-:W-:-:S00]  /*0020*/  BRA `(.L_x_0) ;  /* 0xfffffffc00fc7947 */ /* 0x000fc0000383ffff */
[----:B------:R-:W-:-:S00]  /*0030*/  NOP ;  /* 0x0000000000007918 */ /* 0x000fc00000000000 */
        /* <DEDUP_REMOVED lines=12> */
.L_x_2:


//--------------------- .text._Z22jones_plassmann_kernelv --------------------------
	.section	.text._Z22jones_plassmann_kernelv,"ax",@progbits
	.align	128
        .global         _Z22jones_plassmann_kernelv
        .type           _Z22jones_plassmann_kernelv,@function
        .size           _Z22jones_plassmann_kernelv,(.L_x_3 - _Z22jones_plassmann_kernelv)
        .other          _Z22jones_plassmann_kernelv,@"STO_CUDA_ENTRY STV_DEFAULT"
_Z22jones_plassmann_kernelv:
.text._Z22jones_plassmann_kernelv:
[----:B------:R-:W-:Y:S01]  /*0000*/  LDC R1, c[0x0][0x37c] ;  /* 0x0000df00ff017b82 */ /* 0x000fe20000000800 */
[----:B------:R-:W-:Y:S05]  /*0010*/  EXIT ;  /* 0x000000000000794d */ /* 0x000fea0003800000 */
.L_x_1:
        /* <DEDUP_REMOVED lines=14> */
.L_x_3:


//--------------------- .nv.shared.reserved.0     --------------------------
	.section	.nv.shared.reserved.0,"aw",@nobits
	.weak		__nv_reservedSMEM_offset_0_alias
	.size		__nv_reservedSMEM_offset_0_alias, 0, 64
	.other		__nv_reservedSMEM_offset_0_alias,@"STO_CUDA_RESERVED_SHARED STV_DEFAULT"
__nv_reservedSMEM_offset_0_alias:
	.zero		0
	.zero		64


//--------------------- .nv.global                --------------------------
	.section	.nv.global,"aw",@nobits
.nv.global:
	.type		_ZN34_INTERNAL_e04c4a13_4_k_cu_c74b4d476thrust24THRUST_300001_SM_1000_NS3seqE,@object
	.size		_ZN34_INTERNAL_e04c4a13_4_k_cu_c74b4d476thrust24THRUST_300001_SM_1000_NS3seqE,(_ZN34_INTERNAL_e04c4a13_4_k_cu_c74b4d474cuda3std3__48in_placeE - _ZN34_INTERNAL_e04c4a13_4_k_cu_c74b4d476thrust24THRUST_300001_SM_1000_NS3seqE)
_ZN34_INTERNAL_e04c4a13_4_k_cu_c74b4d476thrust24THRUST_300001_SM_1000_NS3seqE:
	.zero		1
	.type		_ZN34_INTERNAL_e04c4a13_4_k_cu_c74b4d474cuda3std3__48in_placeE,@object
	.size		_ZN34_INTERNAL_e04c4a13_4_k_cu_c74b4d474cuda3std3__48in_placeE,(_ZN34_INTERNAL_e04c4a13_4_k_cu_c74b4d474cuda3std6ranges3__45__cpo4sizeE - _ZN34_INTERNAL_e04c4a13_4_k_cu_c74b4d474cuda3std3__48in_placeE)
_ZN34_INTERNAL_e04c4a13_4_k_cu_c74b4d474cuda3std3__48in_placeE:
	.zero		1
	.type		_ZN34_INTERNAL_e04c4a13_4_k_cu_c74b4d474cuda3std6ranges3__45__cpo4sizeE,@object
	.size		_ZN34_INTERNAL_e04c4a13_4_k_cu_c74b4d474cuda3std6ranges3__45__cpo4sizeE,(_ZN34_INTERNAL_e04c4a13_4_k_cu_c74b4d476thrust24THRUST_300001_SM_1000_NS12placeholders2_3E - _ZN34_INTERNAL_e04c4a13_4_k_cu_c74b4d474cuda3std6ranges3__45__cpo4sizeE)
_ZN34_INTERNAL_e04c4a13_4_k_cu_c74b4d474cuda3std6ranges3__45__cpo4sizeE:
	.zero		1
	.type		_ZN34_INTERNAL_e04c4a13_4_k_cu_c74b4d476thrust24THRUST_300001_SM_1000_NS12placeholders2_3E,@object
	.size		_ZN34_INTERNAL_e04c4a13_4_k_cu_c74b4d476thrust24THRUST_300001_SM_1000_NS12placeholders2_3E,(_ZN34_INTERNAL_e04c4a13_4_k_cu_c74b4d474cuda3std3__45__cpo6cbeginE - _ZN34_INTERNAL_e04c4a13_4_k_cu_c74b4d476thrust24THRUST_300001_SM_1000_NS12placeholders2_3E)
_ZN34_INTERNAL_e04c4a13_4_k_cu_c74b4d476thrust24THRUST_300001_SM_1000_NS12placeholders2_3E:
	.zero		1
	.type		_ZN34_INTERNAL_e04c4a13_4_k_cu_c74b4d474cuda3std3__45__cpo6cbeginE,@object
	.size		_ZN34_INTERNAL_e04c4a13_4_k_cu_c74b4d474cuda3std3__45__cpo6cbeginE,(_ZN34_INTERNAL_e04c4a13_4_k_cu_c74b4d474cuda3std6ranges3__45__cpo6cbeginE - _ZN34_INTERNAL_e04c4a13_4_k_cu_c74b4d474cuda3std3__45__cpo6cbeginE)
_ZN34_INTERNAL_e04c4a13_4_k_cu_c74b4d474cuda3std3__45__cpo6cbeginE:
	.zero		1
	.type		_ZN34_INTERNAL_e04c4a13_4_k_cu_c74b4d474cuda3std6ranges3__45__cpo6cbeginE,@object
	.size		_ZN34_INTERNAL_e04c4a13_4_k_cu_c74b4d474cuda3std6ranges3__45__cpo6cbeginE,(_ZN34_INTERNAL_e04c4a13_4_k_cu_c74b4d476thrust24THRUST_300001_SM_1000_NS12placeholders2_7E - _ZN34_INTERNAL_e04c4a13_4_k_cu_c74b4d474cuda3std6ranges3__45__cpo6cbeginE)
_ZN34_INTERNAL_e04c4a13_4_k_cu_c74b4d474cuda3std6ranges3__45__cpo6cbeginE:
	.zero		1
	.type		_ZN34_INTERNAL_e04c4a13_4_k_cu_c74b4d476thrust24THRUST_300001_SM_1000_NS12placeholders2_7E,@object
	.size		_ZN34_INTERNAL_e04c4a13_4_k_cu_c74b4d476thrust24THRUST_300001_SM_1000_NS12placeholders2_7E,(_ZN34_INTERNAL_e04c4a13_4_k_cu_c74b4d474cuda3std3__45__cpo7crbeginE - _ZN34_INTERNAL_e04c4a13_4_k_cu_c74b4d476thrust24THRUST_300001_SM_1000_NS12placeholders2_7E)
_ZN34_INTERNAL_e04c4a13_4_k_cu_c74b4d476thrust24THRUST_300001_SM_1000_NS12placeholders2_7E:
	.zero		1
	.type		_ZN34_INTERNAL_e04c4a13_4_k_cu_c74b4d474cuda3std3__45__cpo7crbeginE,@object
	.size		_ZN34_INTERNAL_e04c4a13_4_k_cu_c74b4d474cuda3std3__45__cpo7crbeginE,(_ZN34_INTERNAL_e04c4a13_4_k_cu_c74b4d474cuda3std6ranges3__45__cpo4nextE - _ZN34_INTERNAL_e04c4a13_4_k_cu_c74b4d474cuda3std3__45__cpo7crbeginE)
_ZN34_INTERNAL_e04c4a13_4_k_cu_c74b4d474cuda3std3__45__cpo7crbeginE:
	.zero		1
	.type		_ZN34_INTERNAL_e04c4a13_4_k_cu_c74b4d474cuda3std6ranges3__45__cpo4nextE,@object
	.size		_ZN34_INTERNAL_e04c4a13_4_k_cu_c74b4d474cuda3std6ranges3__45__cpo4nextE,(_ZN34_INTERNAL_e04c4a13_4_k_cu_c74b4d474cuda3std6ranges3__45__cpo4swapE - _ZN34_INTERNAL_e04c4a13_4_k_cu_c74b4d474cuda3std6ranges3__45__cpo4nextE)
_ZN34_INTERNAL_e04c4a13_4_k_cu_c74b4d474cuda3std6ranges3__45__cpo4nextE:
	.zero		1
	.type		_ZN34_INTERNAL_e04c4a13_4_k_cu_c74b4d474cuda3std6ranges3__45__cpo4swapE,@object
	.size		_ZN34_INTERNAL_e04c4a13_4_k_cu_c74b4d474cuda3std6ranges3__45__cpo4swapE,(_ZN34_INTERNAL_e04c4a13_4_k_cu_c74b4d476thrust24THRUST_300001_SM_1000_NS8cuda_cub10par_nosyncE - _ZN34_INTERNAL_e04c4a13_4_k_cu_c74b4d474cuda3std6ranges3__45__cpo4swapE)
_ZN34_INTERNAL_e04c4a13_4_k_cu_c74b4d474cuda3std6ranges3__45__cpo4swapE:
	.zero		1
	.type		_ZN34_INTERNAL_e04c4a13_4_k_cu_c74b4d476thrust24THRUST_300001_SM_1000_NS8cuda_cub10par_nosyncE,@object
	.size		_ZN34_INTERNAL_e04c4a13_4_k_cu_c74b4d476thrust24THRUST_300001_SM_1000_NS8cuda_cub10par_nosyncE,(_ZN34_INTERNAL_e04c4a13_4_k_cu_c74b4d476thrust24THRUST_300001_SM_1000_NS12placeholders2_9E - _ZN34_INTERNAL_e04c4a13_4_k_cu_c74b4d476thrust24THRUST_300001_SM_1000_NS8cuda_cub10par_nosyncE)
_ZN34_INTERNAL_e04c4a13_4_k_cu_c74b4d476thrust24THRUST_300001_SM_1000_NS8cuda_cub10par_nosyncE:
	.zero		1
	.type		_ZN34_INTERNAL_e04c4a13_4_k_cu_c74b4d476thrust24THRUST_300001_SM_1000_NS12placeholders2_9E,@object
	.size		_ZN34_INTERNAL_e04c4a13_4_k_cu_c74b4d476thrust24THRUST_300001_SM_1000_NS12placeholders2_9E,(_ZN34_INTERNAL_e04c4a13_4_k_cu_c74b4d474cuda3std3__436_GLOBAL__N__e04c4a13_4_k_cu_c74b4d476ignoreE - _ZN34_INTERNAL_e04c4a13_4_k_cu_c74b4d476thrust24THRUST_300001_SM_1000_NS12placeholders2_9E)
_ZN34_INTERNAL_e04c4a13_4_k_cu_c74b4d476thrust24THRUST_300001_SM_1000_NS12placeholders2_9E:
	.zero		1
	.type		_ZN34_INTERNAL_e04c4a13_4_k_cu_c74b4d474cuda3std3__436_GLOBAL__N__e04c4a13_4_k_cu_c74b4d476ignoreE,@object
	.size		_ZN34_INTERNAL_e04c4a13_4_k_cu_c74b4d474cuda3std3__436_GLOBAL__N__e04c4a13_4_k_cu_c74b4d476ignoreE,(_ZN34_INTERNAL_e04c4a13_4_k_cu_c74b4d474cuda3std6ranges3__45__cpo4dataE - _ZN34_INTERNAL_e04c4a13_4_k_cu_c74b4d474cuda3std3__436_GLOBAL__N__e04c4a13_4_k_cu_c74b4d476ignoreE)
_ZN34_INTERNAL_e04c4a13_4_k_cu_c74b4d474cuda3std3__436_GLOBAL__N__e04c4a13_4_k_cu_c74b4d476ignoreE:
	.zero		1
	.type		_ZN34_INTERNAL_e04c4a13_4_k_cu_c74b4d474cuda3std6ranges3__45__cpo4dataE,@object
	.size		_ZN34_INTERNAL_e04c4a13_4_k_cu_c74b4d474cuda3std6ranges3__45__cpo4dataE,(_ZN34_INTERNAL_e04c4a13_4_k_cu_c74b4d476thrust24THRUST_300001_SM_1000_NS12placeholders2_1E - _ZN34_INTERNAL_e04c4a13_4_k_cu_c74b4d474cuda3std6ranges3__45__cpo4dataE)
_ZN34_INTERNAL_e04c4a13_4_k_cu_c74b4d474cuda3std6ranges3__45__cpo4dataE:
	.zero		1
	.type		_ZN34_INTERNAL_e04c4a13_4_k_cu_c74b4d476thrust24THRUST_300001_SM_1000_NS12placeholders2_1E,@object
	.size		_ZN34_INTERNAL_e04c4a13_4_k_cu_c74b4d476thrust24THRUST_300001_SM_1000_NS12placeholders2_1E,(_ZN34_INTERNAL_e04c4a13_4_k_cu_c74b4d474cuda3std3__45__cpo5beginE - _ZN34_INTERNAL_e04c4a13_4_k_cu_c74b4d476thrust24THRUST_300001_SM_1000_NS12placeholders2_1E)
_ZN34_INTERNAL_e04c4a13_4_k_cu_c74b4d476thrust24THRUST_300001_SM_1000_NS12placeholders2_1E:
	.zero		1
	.type		_ZN34_INTERNAL_e04c4a13_4_k_cu_c74b4d474cuda3std3__45__cpo5beginE,@object
	.size		_ZN34_INTERNAL_e04c4a13_4_k_cu_c74b4d474cuda3std3__45__cpo5beginE,(_ZN34_INTERNAL_e04c4a13_4_k_cu_c74b4d474cuda3std6ranges3__45__cpo5beginE - _ZN34_INTERNAL_e04c4a13_4_k_cu_c74b4d474cuda3std3__45__cpo5beginE)
_ZN34_INTERNAL_e04c4a13_4_k_cu_c74b4d474cuda3std3__45__cpo5beginE:
	.zero		1
	.type		_ZN34_INTERNAL_e04c4a13_4_k_cu_c74b4d474cuda3std6ranges3__45__cpo5beginE,@object
	.size		_ZN34_INTERNAL_e04c4a13_4_k_cu_c74b4d474cuda3std6ranges3__45__cpo5beginE,(_ZN34_INTERNAL_e04c4a13_4_k_cu_c74b4d476thrust24THRUST_300001_SM_1000_NS12placeholders2_5E - _ZN34_INTERNAL_e04c4a13_4_k_cu_c74b4d474cuda3std6ranges3__45__cpo5beginE)
_ZN34_INTERNAL_e04c4a13_4_k_cu_c74b4d474cuda3std6ranges3__45__cpo5beginE:
	.zero		1
	.type		_ZN34_INTERNAL_e04c4a13_4_k_cu_c74b4d476thrust24THRUST_300001_SM_1000_NS12placeholders2_5E,@object
	.size		_ZN34_INTERNAL_e04c4a13_4_k_cu_c74b4d476thrust24THRUST_300001_SM_1000_NS12placeholders2_5E,(_ZN34_INTERNAL_e04c4a13_4_k_cu_c74b4d474cuda3std3__45__cpo6rbeginE - _ZN34_INTERNAL_e04c4a13_4_k_cu_c74b4d476thrust24THRUST_300001_SM_1000_NS12placeholders2_5E)
_ZN34_INTERNAL_e04c4a13_4_k_cu_c74b4d476thrust24THRUST_300001_SM_1000_NS12placeholders2_5E:
	.zero		1
	.type		_ZN34_INTERNAL_e04c4a13_4_k_cu_c74b4d474cuda3std3__45__cpo6rbeginE,@object
	.size		_ZN34_INTERNAL_e04c4a13_4_k_cu_c74b4d474cuda3std3__45__cpo6rbeginE,(_ZN34_INTERNAL_e04c4a13_4_k_cu_c74b4d474cuda3std6ranges3__45__cpo7advanceE - _ZN34_INTERNAL_e04c4a13_4_k_cu_c74b4d474cuda3std3__45__cpo6rbeginE)
_ZN34_INTERNAL_e04c4a13_4_k_cu_c74b4d474cuda3std3__45__cpo6rbeginE:
	.zero		1
	.type		_ZN34_INTERNAL_e04c4a13_4_k_cu_c74b4d474cuda3std6ranges3__45__cpo7advanceE,@object
	.size		_ZN34_INTERNAL_e04c4a13_4_k_cu_c74b4d474cuda3std6ranges3__45__cpo7advanceE,(_ZN34_INTERNAL_e04c4a13_4_k_cu_c74b4d474cuda3std3__47nulloptE - _ZN34_INTERNAL_e04c4a13_4_k_cu_c74b4d474cuda3std6ranges3__45__cpo7advanceE)
_ZN34_INTERNAL_e04c4a13_4_k_cu_c74b4d474cuda3std6ranges3__45__cpo7advanceE:
	.zero		1
	.type		_ZN34_INTERNAL_e04c4a13_4_k_cu_c74b4d474cuda3std3__47nulloptE,@object
	.size		_ZN34_INTERNAL_e04c4a13_4_k_cu_c74b4d474cuda3std3__47nulloptE,(_ZN34_INTERNAL_e04c4a13_4_k_cu_c74b4d474cuda3std6ranges3__45__cpo8distanceE - _ZN34_INTERNAL_e04c4a13_4_k_cu_c74b4d474cuda3std3__47nulloptE)
_ZN34_INTERNAL_e04c4a13_4_k_cu_c74b4d474cuda3std3__47nulloptE:
	.zero		1
	.type		_ZN34_INTERNAL_e04c4a13_4_k_cu_c74b4d474cuda3std6ranges3__45__cpo8distanceE,@object
	.size		_ZN34_INTERNAL_e04c4a13_4_k_cu_c74b4d474cuda3std6ranges3__45__cpo8distanceE,(_ZN34_INTERNAL_e04c4a13_4_k_cu_c74b4d476thrust24THRUST_300001_SM_1000_NS12placeholders3_10E - _ZN34_INTERNAL_e04c4a13_4_k_cu_c74b4d474cuda3std6ranges3__45__cpo8distanceE)
_ZN34_INTERNAL_e04c4a13_4_k_cu_c74b4d474cuda3std6ranges3__45__cpo8distanceE:
	.zero		1
	.type		_ZN34_INTERNAL_e04c4a13_4_k_cu_c74b4d476thrust24THRUST_300001_SM_1000_NS12placeholders3_10E,@object
	.size		_ZN34_INTERNAL_e04c4a13_4_k_cu_c74b4d476thrust24THRUST_300001_SM_1000_NS12placeholders3_10E,(_ZN34_INTERNAL_e04c4a13_4_k_cu_c74b4d474cuda3std3__419piecewise_constructE - _ZN34_INTERNAL_e04c4a13_4_k_cu_c74b4d476thrust24THRUST_300001_SM_1000_NS12placeholders3_10E)
_ZN34_INTERNAL_e04c4a13_4_k_cu_c74b4d476thrust24THRUST_300001_SM_1000_NS12placeholders3_10E:
	.zero		1
	.type		_ZN34_INTERNAL_e04c4a13_4_k_cu_c74b4d474cuda3std3__419piecewise_constructE,@object
	.size		_ZN34_INTERNAL_e04c4a13_4_k_cu_c74b4d474cuda3std3__419piecewise_constructE,(_ZN34_INTERNAL_e04c4a13_4_k_cu_c74b4d474cuda3std6ranges3__45__cpo5cdataE - _ZN34_INTERNAL_e04c4a13_4_k_cu_c74b4d474cuda3std3__419piecewise_constructE)
_ZN34_INTERNAL_e04c4a13_4_k_cu_c74b4d474cuda3std3__419piecewise_constructE:
	.zero		1
	.type		_ZN34_INTERNAL_e04c4a13_4_k_cu_c74b4d474cuda3std6ranges3__45__cpo5cdataE,@object
	.size		_ZN34_INTERNAL_e04c4a13_4_k_cu_c74b4d474cuda3std6ranges3__45__cpo5cdataE,(_ZN34_INTERNAL_e04c4a13_4_k_cu_c74b4d476thrust24THRUST_300001_SM_1000_NS12placeholders2_2E - _ZN34_INTERNAL_e04c4a13_4_k_cu_c74b4d474cuda3std6ranges3__45__cpo5cdataE)
_ZN34_INTERNAL_e04c4a13_4_k_cu_c74b4d474cuda3std6ranges3__45__cpo5cdataE:
	.zero		1
	.type		_ZN34_INTERNAL_e04c4a13_4_k_cu_c74b4d476thrust24THRUST_300001_SM_1000_NS12placeholders2_2E,@object
	.size		_ZN34_INTERNAL_e04c4a13_4_k_cu_c74b4d476thrust24THRUST_300001_SM_1000_NS12placeholders2_2E,(_ZN34_INTERNAL_e04c4a13_4_k_cu_c74b4d474cuda3std3__45__cpo3endE - _ZN34_INTERNAL_e04c4a13_4_k_cu_c74b4d476thrust24THRUST_300001_SM_1000_NS12placeholders2_2E)
_ZN34_INTERNAL_e04c4a13_4_k_cu_c74b4d476thrust24THRUST_300001_SM_1000_NS12placeholders2_2E:
	.zero		1
	.type		_ZN34_INTERNAL_e04c4a13_4_k_cu_c74b4d474cuda3std3__45__cpo3endE,@object
	.size		_ZN34_INTERNAL_e04c4a13_4_k_cu_c74b4d474cuda3std3__45__cpo3endE,(_ZN34_INTERNAL_e04c4a13_4_k_cu_c74b4d474cuda3std6ranges3__45__cpo3endE - _ZN34_INTERNAL_e04c4a13_4_k_cu_c74b4d474cuda3std3__45__cpo3endE)
_ZN34_INTERNAL_e04c4a13_4_k_cu_c74b4d474cuda3std3__45__cpo3endE:
	.zero		1
	.type		_ZN34_INTERNAL_e04c4a13_4_k_cu_c74b4d474cuda3std6ranges3__45__cpo3endE,@object
	.size		_ZN34_INTERNAL_e04c4a13_4_k_cu_c74b4d474cuda3std6ranges3__45__cpo3endE,(_ZN34_INTERNAL_e04c4a13_4_k_cu_c74b4d476thrust24THRUST_300001_SM_1000_NS12placeholders2_6E - _ZN34_INTERNAL_e04c4a13_4_k_cu_c74b4d474cuda3std6ranges3__45__cpo3endE)
_ZN34_INTERNAL_e04c4a13_4_k_cu_c74b4d474cuda3std6ranges3__45__cpo3endE:
	.zero		1
	.type		_ZN34_INTERNAL_e04c4a13_4_k_cu_c74b4d476thrust24THRUST_300001_SM_1000_NS12placeholders2_6E,@object
	.size		_ZN34_INTERNAL_e04c4a13_4_k_cu_c74b4d476thrust24THRUST_300001_SM_1000_NS12placeholders2_6E,(_ZN34_INTERNAL_e04c4a13_4_k_cu_c74b4d474cuda3std3__45__cpo4rendE - _ZN34_INTERNAL_e04c4a13_4_k_cu_c74b4d476thrust24THRUST_300001_SM_1000_NS12placeholders2_6E)
_ZN34_INTERNAL_e04c4a13_4_k_cu_c74b4d476thrust24THRUST_300001_SM_1000_NS12placeholders2_6E:
	.zero		1
	.type		_ZN34_INTERNAL_e04c4a13_4_k_cu_c74b4d474cuda3std3__45__cpo4rendE,@object
	.size		_ZN34_INTERNAL_e04c4a13_4_k_cu_c74b4d474cuda3std3__45__cpo4rendE,(_ZN34_INTERNAL_e04c4a13_4_k_cu_c74b4d474cuda3std6ranges3__45__cpo9iter_swapE - _ZN34_INTERNAL_e04c4a13_4_k_cu_c74b4d474cuda3std3__45__cpo4rendE)
_ZN34_INTERNAL_e04c4a13_4_k_cu_c74b4d474cuda3std3__45__cpo4rendE:
	.zero		1
	.type		_ZN34_INTERNAL_e04c4a13_4_k_cu_c74b4d474cuda3std6ranges3__45__cpo9iter_swapE,@object
	.size		_ZN34_INTERNAL_e04c4a13_4_k_cu_c74b4d474cuda3std6ranges3__45__cpo9iter_swapE,(_ZN34_INTERNAL_e04c4a13_4_k_cu_c74b4d474cuda3std3__48unexpectE - _ZN34_INTERNAL_e04c4a13_4_k_cu_c74b4d474cuda3std6ranges3__45__cpo9iter_swapE)
_ZN34_INTERNAL_e04c4a13_4_k_cu_c74b4d474cuda3std6ranges3__45__cpo9iter_swapE:
	.zero		1
	.type		_ZN34_INTERNAL_e04c4a13_4_k_cu_c74b4d474cuda3std3__48unexpectE,@object
	.size		_ZN34_INTERNAL_e04c4a13_4_k_cu_c74b4d474cuda3std3__48unexpectE,(_ZN34_INTERNAL_e04c4a13_4_k_cu_c74b4d476thrust24THRUST_300001_SM_1000_NS8cuda_cub3parE - _ZN34_INTERNAL_e04c4a13_4_k_cu_c74b4d474cuda3std3__48unexpectE)
_ZN34_INTERNAL_e04c4a13_4_k_cu_c74b4d474cuda3std3__48unexpectE:
	.zero		1
	.type		_ZN34_INTERNAL_e04c4a13_4_k_cu_c74b4d476thrust24THRUST_300001_SM_1000_NS8cuda_cub3parE,@object
	.size		_ZN34_INTERNAL_e04c4a13_4_k_cu_c74b4d476thrust24THRUST_300001_SM_1000_NS8cuda_cub3parE,(_ZN34_INTERNAL_e04c4a13_4_k_cu_c74b4d476thrust24THRUST_300001_SM_1000_NS12placeholders2_4E - _ZN34_INTERNAL_e04c4a13_4_k_cu_c74b4d476thrust24THRUST_300001_SM_1000_NS8cuda_cub3parE)
_ZN34_INTERNAL_e04c4a13_4_k_cu_c74b4d476thrust24THRUST_300001_SM_1000_NS8cuda_cub3parE:
	.zero		1
	.type		_ZN34_INTERNAL_e04c4a13_4_k_cu_c74b4d476thrust24THRUST_300001_SM_1000_NS12placeholders2_4E,@object
	.size		_ZN34_INTERNAL_e04c4a13_4_k_cu_c74b4d476thrust24THRUST_300001_SM_1000_NS12placeholders2_4E,(_ZN34_INTERNAL_e04c4a13_4_k_cu_c74b4d474cuda3std3__45__cpo4cendE - _ZN34_INTERNAL_e04c4a13_4_k_cu_c74b4d476thrust24THRUST_300001_SM_1000_NS12placeholders2_4E)
_ZN34_INTERNAL_e04c4a13_4_k_cu_c74b4d476thrust24THRUST_300001_SM_1000_NS12placeholders2_4E:
	.zero		1
	.type		_ZN34_INTERNAL_e04c4a13_4_k_cu_c74b4d474cuda3std3__45__cpo4cendE,@object
	.size		_ZN34_INTERNAL_e04c4a13_4_k_cu_c74b4d474cuda3std3__45__cpo4cendE,(_ZN34_INTERNAL_e04c4a13_4_k_cu_c74b4d474cuda3std6ranges3__45__cpo4cendE - _ZN34_INTERNAL_e04c4a13_4_k_cu_c74b4d474cuda3std3__45__cpo4cendE)
_ZN34_INTERNAL_e04c4a13_4_k_cu_c74b4d474cuda3std3__45__cpo4cendE:
	.zero		1
	.type		_ZN34_INTERNAL_e04c4a13_4_k_cu_c74b4d474cuda3std6ranges3__45__cpo4cendE,@object
	.size		_ZN34_INTERNAL_e04c4a13_4_k_cu_c74b4d474cuda3std6ranges3__45__cpo4cendE,(_ZN34_INTERNAL_e04c4a13_4_k_cu_c74b4d474cuda3std3__420unreachable_sentinelE - _ZN34_INTERNAL_e04c4a13_4_k_cu_c74b4d474cuda3std6ranges3__45__cpo4cendE)
_ZN34_INTERNAL_e04c4a13_4_k_cu_c74b4d474cuda3std6ranges3__45__cpo4cendE:
	.zero		1
	.type		_ZN34_INTERNAL_e04c4a13_4_k_cu_c74b4d474cuda3std3__420unreachable_sentinelE,@object
	.size		_ZN34_INTERNAL_e04c4a13_4_k_cu_c74b4d474cuda3std3__420unreachable_sentinelE,(_ZN34_INTERNAL_e04c4a13_4_k_cu_c74b4d474cuda3std6ranges3__45__cpo5ssizeE - _ZN34_INTERNAL_e04c4a13_4_k_cu_c74b4d474cuda3std3__420unreachable_sentinelE)
_ZN34_INTERNAL_e04c4a13_4_k_cu_c74b4d474cuda3std3__420unreachable_sentinelE:
	.zero		1
	.type		_ZN34_INTERNAL_e04c4a13_4_k_cu_c74b4d474cuda3std6ranges3__45__cpo5ssizeE,@object
	.size		_ZN34_INTERNAL_e04c4a13_4_k_cu_c74b4d474cuda3std6ranges3__45__cpo5ssizeE,(_ZN34_INTERNAL_e04c4a13_4_k_cu_c74b4d476thrust24THRUST_300001_SM_1000_NS12placeholders2_8E - _ZN34_INTERNAL_e04c4a13_4_k_cu_c74b4d474cuda3std6ranges3__45__cpo5ssizeE)
_ZN34_INTERNAL_e04c4a13_4_k_cu_c74b4d474cuda3std6ranges3__45__cpo5ssizeE:
	.zero		1
	.type		_ZN34_INTERNAL_e04c4a13_4_k_cu_c74b4d476thrust24THRUST_300001_SM_1000_NS12placeholders2_8E,@object
	.size		_ZN34_INTERNAL_e04c4a13_4_k_cu_c74b4d476thrust24THRUST_300001_SM_1000_NS12placeholders2_8E,(_ZN34_INTERNAL_e04c4a13_4_k_cu_c74b4d474cuda3std3__45__cpo5crendE - _ZN34_INTERNAL_e04c4a13_4_k_cu_c74b4d476thrust24THRUST_300001_SM_1000_NS12placeholders2_8E)
_ZN34_INTERNAL_e04c4a13_4_k_cu_c74b4d476thrust24THRUST_300001_SM_1000_NS12placeholders2_8E:
	.zero		1
	.type		_ZN34_INTERNAL_e04c4a13_4_k_cu_c74b4d474cuda3std3__45__cpo5crendE,@object
	.size		_ZN34_INTERNAL_e04c4a13_4_k_cu_c74b4d474cuda3std3__45__cpo5crendE,(_ZN34_INTERNAL_e04c4a13_4_k_cu_c74b4d474cuda3std6ranges3__45__cpo4prevE - _ZN34_INTERNAL_e04c4a13_4_k_cu_c74b4d474cuda3std3__45__cpo5crendE)
_ZN34_INTERNAL_e04c4a13_4_k_cu_c74b4d474cuda3std3__45__cpo5crendE:
	.zero		1
	.type		_ZN34_INTERNAL_e04c4a13_4_k_cu_c74b4d474cuda3std6ranges3__45__cpo4prevE,@object
	.size		_ZN34_INTERNAL_e04c4a13_4_k_cu_c74b4d474cuda3std6ranges3__45__cpo4prevE,(_ZN34_INTERNAL_e04c4a13_4_k_cu_c74b4d474cuda3std6ranges3__45__cpo9iter_moveE - _ZN34_INTERNAL_e04c4a13_4_k_cu_c74b4d474cuda3std6ranges3__45__cpo4prevE)
_ZN34_INTERNAL_e04c4a13_4_k_cu_c74b4d474cuda3std6ranges3__45__cpo4prevE:
	.zero		1
	.type		_ZN34_INTERNAL_e04c4a13_4_k_cu_c74b4d474cuda3std6ranges3__45__cpo9iter_moveE,@object
	.size		_ZN34_INTERNAL_e04c4a13_4_k_cu_c74b4d474cuda3std6ranges3__45__cpo9iter_moveE,(_ZN34_INTERNAL_e04c4a13_4_k_cu_c74b4d476thrust24THRUST_300001_SM_1000_NS6system6detail10sequential3seqE - _ZN34_INTERNAL_e04c4a13_4_k_cu_c74b4d474cuda3std6ranges3__45__cpo9iter_moveE)
_ZN34_INTERNAL_e04c4a13_4_k_cu_c74b4d474cuda3std6ranges3__45__cpo9iter_moveE:
	.zero		1
	.type		_ZN34_INTERNAL_e04c4a13_4_k_cu_c74b4d476thrust24THRUST_300001_SM_1000_NS6system6detail10sequential3seqE,@object
	.size		_ZN34_INTERNAL_e04c4a13_4_k_cu_c74b4d476thrust24THRUST_300001_SM_1000_NS6system6detail10sequential3seqE,(.L_31 - _ZN34_INTERNAL_e04c4a13_4_k_cu_c74b4d476thrust24THRUST_300001_SM_1000_NS6system6detail10sequential3seqE)
_ZN34_INTERNAL_e04c4a13_4_k_cu_c74b4d476thrust24THRUST_300001_SM_1000_NS6system6detail10sequential3seqE:
	.zero		1
.L_31:


//--------------------- .nv.constant0._ZN3cub18CUB_300001_SM_10006detail11EmptyKernelIvEEvv --------------------------
	.section	.nv.constant0._ZN3cub18CUB_300001_SM_10006detail11EmptyKernelIvEEvv,"a",@progbits
	.sectionflags	@""
	.align	4
.nv.constant0._ZN3cub18CUB_300001_SM_10006detail11EmptyKernelIvEEvv:
	.zero		896


//--------------------- .nv.constant0._Z22jones_plassmann_kernelv --------------------------
	.section	.nv.constant0._Z22jones_plassmann_kernelv,"a",@progbits
	.sectionflags	@""
	.align	4
.nv.constant0._Z22jones_plassmann_kernelv:
	.zero		896


//--------------------- SYMBOLS --------------------------

	.type		.nv.reservedSmem.offset0,@object
	.size		.nv.reservedSmem.offset0,0x4
